//
// Generated by NVIDIA NVVM Compiler
//
// Compiler Build ID: CL-36424714
// Cuda compilation tools, release 13.0, V13.0.88
// Based on NVVM 20.0.0
//

.version 9.0
.target sm_100
.address_size 64

	// .globl	_Z6VecAddiiPfPKfi

.visible .entry _Z6VecAddiiPfPKfi(
	.param .u32 _Z6VecAddiiPfPKfi_param_0,
	.param .u32 _Z6VecAddiiPfPKfi_param_1,
	.param .u64 .ptr .align 1 _Z6VecAddiiPfPKfi_param_2,
	.param .u64 .ptr .align 1 _Z6VecAddiiPfPKfi_param_3,
	.param .u32 _Z6VecAddiiPfPKfi_param_4
)
{
	.reg .pred 	%p<23>;
	.reg .b32 	%r<79>;
	.reg .b32 	%f<73>;
	.reg .b64 	%rd<63>;

	ld.param.u32 	%r38, [_Z6VecAddiiPfPKfi_param_0];
	ld.param.u32 	%r39, [_Z6VecAddiiPfPKfi_param_1];
	ld.param.u64 	%rd5, [_Z6VecAddiiPfPKfi_param_2];
	ld.param.u64 	%rd6, [_Z6VecAddiiPfPKfi_param_3];
	ld.param.u32 	%r40, [_Z6VecAddiiPfPKfi_param_4];
	cvta.to.global.u64 	%rd1, %rd6;
	cvta.to.global.u64 	%rd2, %rd5;
	mov.u32 	%r41, %ctaid.x;
	mov.u32 	%r42, %ntid.x;
	mov.u32 	%r43, %tid.x;
	mad.lo.s32 	%r1, %r41, %r42, %r43;
	setp.ge.s32 	%p1, %r1, %r38;
	@%p1 bra 	$L__BB0_15;
	setp.lt.s32 	%p2, %r39, 1;
	mov.b32 	%r69, 0;
	@%p2 bra 	$L__BB0_3;
	mul.lo.s32 	%r46, %r40, %r1;
	mul.wide.s32 	%rd7, %r46, 4;
	add.s64 	%rd8, %rd1, %rd7;
	ld.global.f32 	%f1, [%rd8];
	add.f32 	%f2, %f1, 0f00000000;
	add.s64 	%rd9, %rd2, %rd7;
	st.global.f32 	[%rd9], %f2;
	mov.b32 	%r69, 1;
$L__BB0_3:
	setp.ge.s32 	%p3, %r69, %r39;
	@%p3 bra 	$L__BB0_15;
	mul.lo.s32 	%r3, %r40, %r1;
	sub.s32 	%r4, %r39, %r69;
	and.b32  	%r5, %r4, 7;
	sub.s32 	%r47, %r69, %r39;
	setp.gt.u32 	%p4, %r47, -8;
	@%p4 bra 	$L__BB0_7;
	and.b32  	%r48, %r4, -8;
	neg.s32 	%r67, %r48;
	add.s64 	%rd3, %rd2, 12;
	add.s32 	%r66, %r69, %r3;
	add.s64 	%rd4, %rd1, 16;
$L__BB0_6:
	.pragma "nounroll";
	mul.wide.s32 	%rd10, %r66, 4;
	add.s64 	%rd11, %rd3, %rd10;
	add.s64 	%rd12, %rd4, %rd10;
	ld.global.f32 	%f3, [%rd11+-16];
	ld.global.f32 	%f4, [%rd12+-16];
	add.f32 	%f5, %f3, %f4;
	st.global.f32 	[%rd11+-12], %f5;
	ld.global.f32 	%f6, [%rd12+-12];
	add.f32 	%f7, %f5, %f6;
	st.global.f32 	[%rd11+-8], %f7;
	ld.global.f32 	%f8, [%rd12+-8];
	add.f32 	%f9, %f7, %f8;
	st.global.f32 	[%rd11+-4], %f9;
	ld.global.f32 	%f10, [%rd12+-4];
	add.f32 	%f11, %f9, %f10;
	st.global.f32 	[%rd11], %f11;
	ld.global.f32 	%f12, [%rd12];
	add.f32 	%f13, %f11, %f12;
	st.global.f32 	[%rd11+4], %f13;
	ld.global.f32 	%f14, [%rd12+4];
	add.f32 	%f15, %f13, %f14;
	st.global.f32 	[%rd11+8], %f15;
	ld.global.f32 	%f16, [%rd12+8];
	add.f32 	%f17, %f15, %f16;
	st.global.f32 	[%rd11+12], %f17;
	ld.global.f32 	%f18, [%rd12+12];
	add.f32 	%f19, %f17, %f18;
	st.global.f32 	[%rd11+16], %f19;
	add.s32 	%r69, %r69, 8;
	add.s32 	%r67, %r67, 8;
	add.s32 	%r66, %r66, 8;
	setp.ne.s32 	%p5, %r67, 0;
	@%p5 bra 	$L__BB0_6;
$L__BB0_7:
	setp.eq.s32 	%p6, %r5, 0;
	@%p6 bra 	$L__BB0_15;
	and.b32  	%r15, %r4, 3;
	setp.lt.u32 	%p7, %r5, 4;
	@%p7 bra 	$L__BB0_10;
	add.s32 	%r49, %r69, %r3;
	mul.wide.s32 	%rd13, %r49, 4;
	add.s64 	%rd14, %rd2, %rd13;
	ld.global.f32 	%f20, [%rd14+-4];
	add.s64 	%rd15, %rd1, %rd13;
	ld.global.f32 	%f21, [%rd15];
	add.f32 	%f22, %f20, %f21;
	st.global.f32 	[%rd14], %f22;
	cvt.s64.s32 	%rd16, %r3;
	cvt.s64.s32 	%rd17, %r69;
	add.s64 	%rd18, %rd17, %rd16;
	shl.b64 	%rd19, %rd18, 2;
	add.s64 	%rd20, %rd1, %rd19;
	ld.global.f32 	%f23, [%rd20+4];
	add.f32 	%f24, %f22, %f23;
	add.s64 	%rd21, %rd2, %rd19;
	st.global.f32 	[%rd21+4], %f24;
	ld.global.f32 	%f25, [%rd20+8];
	add.f32 	%f26, %f24, %f25;
	st.global.f32 	[%rd21+8], %f26;
	ld.global.f32 	%f27, [%rd20+12];
	add.f32 	%f28, %f26, %f27;
	st.global.f32 	[%rd21+12], %f28;
	add.s32 	%r69, %r69, 4;
$L__BB0_10:
	setp.eq.s32 	%p8, %r15, 0;
	@%p8 bra 	$L__BB0_15;
	setp.eq.s32 	%p9, %r15, 1;
	@%p9 bra 	$L__BB0_13;
	add.s32 	%r50, %r69, %r3;
	mul.wide.s32 	%rd22, %r50, 4;
	add.s64 	%rd23, %rd2, %rd22;
	ld.global.f32 	%f29, [%rd23+-4];
	add.s64 	%rd24, %rd1, %rd22;
	ld.global.f32 	%f30, [%rd24];
	add.f32 	%f31, %f29, %f30;
	st.global.f32 	[%rd23], %f31;
	cvt.s64.s32 	%rd25, %r3;
	cvt.s64.s32 	%rd26, %r69;
	add.s64 	%rd27, %rd26, %rd25;
	shl.b64 	%rd28, %rd27, 2;
	add.s64 	%rd29, %rd1, %rd28;
	ld.global.f32 	%f32, [%rd29+4];
	add.f32 	%f33, %f31, %f32;
	add.s64 	%rd30, %rd2, %rd28;
	st.global.f32 	[%rd30+4], %f33;
	add.s32 	%r69, %r69, 2;
$L__BB0_13:
	and.b32  	%r51, %r4, 1;
	setp.eq.b32 	%p10, %r51, 1;
	not.pred 	%p11, %p10;
	@%p11 bra 	$L__BB0_15;
	add.s32 	%r52, %r69, %r3;
	mul.wide.s32 	%rd31, %r52, 4;
	add.s64 	%rd32, %rd2, %rd31;
	ld.global.f32 	%f34, [%rd32+-4];
	add.s64 	%rd33, %rd1, %rd31;
	ld.global.f32 	%f35, [%rd33];
	add.f32 	%f36, %f34, %f35;
	st.global.f32 	[%rd32], %f36;
$L__BB0_15:
	bar.sync 	0;
	setp.ge.s32 	%p12, %r1, %r39;
	@%p12 bra 	$L__BB0_30;
	setp.lt.s32 	%p13, %r38, 1;
	mov.b32 	%r76, 0;
	@%p13 bra 	$L__BB0_18;
	mul.wide.s32 	%rd34, %r1, 4;
	add.s64 	%rd35, %rd2, %rd34;
	ld.global.f32 	%f37, [%rd35];
	add.f32 	%f38, %f37, 0f00000000;
	st.global.f32 	[%rd35], %f38;
	mov.b32 	%r76, 1;
$L__BB0_18:
	setp.ge.s32 	%p14, %r76, %r38;
	@%p14 bra 	$L__BB0_30;
	sub.s32 	%r21, %r38, %r76;
	and.b32  	%r22, %r21, 7;
	sub.s32 	%r55, %r76, %r38;
	setp.gt.u32 	%p15, %r55, -8;
	@%p15 bra 	$L__BB0_22;
	add.s32 	%r56, %r76, -1;
	mad.lo.s32 	%r74, %r40, %r56, %r1;
	shl.b32 	%r24, %r40, 3;
	and.b32  	%r57, %r21, -8;
	neg.s32 	%r73, %r57;
	mul.wide.s32 	%rd38, %r40, 4;
$L__BB0_21:
	.pragma "nounroll";
	mul.wide.s32 	%rd36, %r74, 4;
	add.s64 	%rd37, %rd2, %rd36;
	ld.global.f32 	%f39, [%rd37];
	add.s64 	%rd39, %rd37, %rd38;
	ld.global.f32 	%f40, [%rd39];
	add.f32 	%f41, %f39, %f40;
	st.global.f32 	[%rd39], %f41;
	add.s64 	%rd40, %rd39, %rd38;
	ld.global.f32 	%f42, [%rd40];
	add.f32 	%f43, %f41, %f42;
	st.global.f32 	[%rd40], %f43;
	add.s64 	%rd41, %rd40, %rd38;
	ld.global.f32 	%f44, [%rd41];
	add.f32 	%f45, %f43, %f44;
	st.global.f32 	[%rd41], %f45;
	add.s64 	%rd42, %rd41, %rd38;
	ld.global.f32 	%f46, [%rd42];
	add.f32 	%f47, %f45, %f46;
	st.global.f32 	[%rd42], %f47;
	add.s64 	%rd43, %rd42, %rd38;
	ld.global.f32 	%f48, [%rd43];
	add.f32 	%f49, %f47, %f48;
	st.global.f32 	[%rd43], %f49;
	add.s64 	%rd44, %rd43, %rd38;
	ld.global.f32 	%f50, [%rd44];
	add.f32 	%f51, %f49, %f50;
	st.global.f32 	[%rd44], %f51;
	add.s64 	%rd45, %rd44, %rd38;
	ld.global.f32 	%f52, [%rd45];
	add.f32 	%f53, %f51, %f52;
	st.global.f32 	[%rd45], %f53;
	add.s64 	%rd46, %rd45, %rd38;
	ld.global.f32 	%f54, [%rd46];
	add.f32 	%f55, %f53, %f54;
	st.global.f32 	[%rd46], %f55;
	add.s32 	%r76, %r76, 8;
	add.s32 	%r74, %r74, %r24;
	add.s32 	%r73, %r73, 8;
	setp.ne.s32 	%p16, %r73, 0;
	@%p16 bra 	$L__BB0_21;
$L__BB0_22:
	setp.eq.s32 	%p17, %r22, 0;
	@%p17 bra 	$L__BB0_30;
	and.b32  	%r33, %r21, 3;
	setp.lt.u32 	%p18, %r22, 4;
	@%p18 bra 	$L__BB0_25;
	add.s32 	%r58, %r76, -1;
	mad.lo.s32 	%r59, %r58, %r40, %r1;
	mul.wide.s32 	%rd47, %r59, 4;
	add.s64 	%rd48, %rd2, %rd47;
	ld.global.f32 	%f56, [%rd48];
	mul.wide.s32 	%rd49, %r40, 4;
	add.s64 	%rd50, %rd48, %rd49;
	ld.global.f32 	%f57, [%rd50];
	add.f32 	%f58, %f56, %f57;
	st.global.f32 	[%rd50], %f58;
	add.s64 	%rd51, %rd50, %rd49;
	ld.global.f32 	%f59, [%rd51];
	add.f32 	%f60, %f58, %f59;
	st.global.f32 	[%rd51], %f60;
	add.s64 	%rd52, %rd51, %rd49;
	ld.global.f32 	%f61, [%rd52];
	add.f32 	%f62, %f60, %f61;
	st.global.f32 	[%rd52], %f62;
	add.s64 	%rd53, %rd52, %rd49;
	ld.global.f32 	%f63, [%rd53];
	add.f32 	%f64, %f62, %f63;
	st.global.f32 	[%rd53], %f64;
	add.s32 	%r76, %r76, 4;
$L__BB0_25:
	setp.eq.s32 	%p19, %r33, 0;
	@%p19 bra 	$L__BB0_30;
	setp.eq.s32 	%p20, %r33, 1;
	@%p20 bra 	$L__BB0_28;
	add.s32 	%r60, %r76, -1;
	mad.lo.s32 	%r61, %r60, %r40, %r1;
	mul.wide.s32 	%rd54, %r61, 4;
	add.s64 	%rd55, %rd2, %rd54;
	ld.global.f32 	%f65, [%rd55];
	mul.wide.s32 	%rd56, %r40, 4;
	add.s64 	%rd57, %rd55, %rd56;
	ld.global.f32 	%f66, [%rd57];
	add.f32 	%f67, %f65, %f66;
	st.global.f32 	[%rd57], %f67;
	add.s64 	%rd58, %rd57, %rd56;
	ld.global.f32 	%f68, [%rd58];
	add.f32 	%f69, %f67, %f68;
	st.global.f32 	[%rd58], %f69;
	add.s32 	%r76, %r76, 2;
$L__BB0_28:
	and.b32  	%r62, %r21, 1;
	setp.eq.b32 	%p21, %r62, 1;
	not.pred 	%p22, %p21;
	@%p22 bra 	$L__BB0_30;
	add.s32 	%r63, %r76, -1;
	mad.lo.s32 	%r64, %r63, %r40, %r1;
	mul.wide.s32 	%rd59, %r64, 4;
	add.s64 	%rd60, %rd2, %rd59;
	ld.global.f32 	%f70, [%rd60];
	mul.wide.s32 	%rd61, %r40, 4;
	add.s64 	%rd62, %rd60, %rd61;
	ld.global.f32 	%f71, [%rd62];
	add.f32 	%f72, %f70, %f71;
	st.global.f32 	[%rd62], %f72;
$L__BB0_30:
	ret;

}


// ===== COMPILED SASS (sm_100) =====

	.target	sm_100

	.elftype	@"ET_EXEC"


//--------------------- .note.nv.tkinfo           --------------------------
	.section	.note.nv.tkinfo,"",@"SHT_NOTE"
	.sectionflags	@"SHF_NOTE_NV_TKINFO"
	.tkinfo
        /*0018*/ 	.word	0x00000002
        /*0030*/ 	.string	""
        /*0030*/ 	.string	"ptxas"
        /*0030*/ 	.string	"Cuda compilation tools, release 13.0, V13.0.88"
        /*0030*/ 	.string	"Build cuda_13.0.r13.0/compiler.36424714_0"
        /*0030*/ 	.string	"-arch sm_100 -m 64 "



//--------------------- .note.nv.cuinfo           --------------------------
	.section	.note.nv.cuinfo,"",@"SHT_NOTE"
	.sectionflags	@"SHF_NOTE_NV_CUINFO"
        /*0018*/ 	.short	0x0002
        /*001a*/ 	.short	0x0064
        /*001c*/ 	.short	0x0082
	.zero		2


//--------------------- .nv.info                  --------------------------
	.section	.nv.info,"",@"SHT_CUDA_INFO"
	.align	4


	//----- nvinfo : EIATTR_REGCOUNT
	.align		4
        /*0000*/ 	.byte	0x04, 0x2f
        /*0002*/ 	.short	(.L_1 - .L_0)
	.align		4
.L_0:
        /*0004*/ 	.word	index@(_Z6VecAddiiPfPKfi)
        /*0008*/ 	.word	0x0000001a


	//----- nvinfo : EIATTR_FRAME_SIZE
	.align		4
.L_1:
        /*000c*/ 	.byte	0x04, 0x11
        /*000e*/ 	.short	(.L_3 - .L_2)
	.align		4
.L_2:
        /*0010*/ 	.word	index@(_Z6VecAddiiPfPKfi)
        /*0014*/ 	.word	0x00000000


	//----- nvinfo : EIATTR_MIN_STACK_SIZE
	.align		4
.L_3:
        /*0018*/ 	.byte	0x04, 0x12
        /*001a*/ 	.short	(.L_5 - .L_4)
	.align		4
.L_4:
        /*001c*/ 	.word	index@(_Z6VecAddiiPfPKfi)
        /*0020*/ 	.word	0x00000000
.L_5:


//--------------------- .nv.compat                --------------------------
	.section	.nv.compat,"",@"SHT_CUDA_COMPAT_INFO"
	.align	4
        /*0000*/ 	.byte	0x02, 0x09, 0x00, 0x00, 0x02, 0x02, 0x01, 0x00, 0x02, 0x05, 0x05, 0x00, 0x03, 0x07, 0x01, 0x01
        /*0010*/ 	.byte	0x02, 0x03, 0x00, 0x00, 0x02, 0x06, 0x01, 0x00, 0x04, 0x0b, 0x08, 0x00, 0x09, 0x00, 0x00, 0x00
        /*0020*/ 	.byte	0x00, 0x00, 0x00, 0x00


//--------------------- .nv.info._Z6VecAddiiPfPKfi --------------------------
	.section	.nv.info._Z6VecAddiiPfPKfi,"",@"SHT_CUDA_INFO"
	.sectionflags	@""
	.align	4


	//----- nvinfo : EIATTR_CUDA_API_VERSION
	.align		4
        /*0000*/ 	.byte	0x04, 0x37
        /*0002*/ 	.short	(.L_7 - .L_6)
.L_6:
        /*0004*/ 	.word	0x00000082


	//----- nvinfo : EIATTR_KPARAM_INFO
	.align		4
.L_7:
        /*0008*/ 	.byte	0x04, 0x17
        /*000a*/ 	.short	(.L_9 - .L_8)
.L_8:
        /*000c*/ 	.word	0x00000000
        /*0010*/ 	.short	0x0004
        /*0012*/ 	.short	0x0018
        /*0014*/ 	.byte	0x00, 0xf0, 0x11, 0x00


	//----- nvinfo : EIATTR_KPARAM_INFO
	.align		4
.L_9:
        /*0018*/ 	.byte	0x04, 0x17
        /*001a*/ 	.short	(.L_11 - .L_10)
.L_10:
        /*001c*/ 	.word	0x00000000
        /*0020*/ 	.short	0x0003
        /*0022*/ 	.short	0x0010
        /*0024*/ 	.byte	0x00, 0xf5, 0x21, 0x00


	//----- nvinfo : EIATTR_KPARAM_INFO
	.align		4
.L_11:
        /*0028*/ 	.byte	0x04, 0x17
        /*002a*/ 	.short	(.L_13 - .L_12)
.L_12:
        /*002c*/ 	.word	0x00000000
        /*0030*/ 	.short	0x0002
        /*0032*/ 	.short	0x0008
        /*0034*/ 	.byte	0x00, 0xf5, 0x21, 0x00


	//----- nvinfo : EIATTR_KPARAM_INFO
	.align		4
.L_13:
        /*0038*/ 	.byte	0x04, 0x17
        /*003a*/ 	.short	(.L_15 - .L_14)
.L_14:
        /*003c*/ 	.word	0x00000000
        /*0040*/ 	.short	0x0001
        /*0042*/ 	.short	0x0004
        /*0044*/ 	.byte	0x00, 0xf0, 0x11, 0x00


	//----- nvinfo : EIATTR_KPARAM_INFO
	.align		4
.L_15:
        /*0048*/ 	.byte	0x04, 0x17
        /*004a*/ 	.short	(.L_17 - .L_16)
.L_16:
        /*004c*/ 	.word	0x00000000
        /*0050*/ 	.short	0x0000
        /*0052*/ 	.short	0x0000
        /*0054*/ 	.byte	0x00, 0xf0, 0x11, 0x00


	//----- nvinfo : EIATTR_SPARSE_MMA_MASK
	.align		4
.L_17:
        /*0058*/ 	.byte	0x03, 0x50
        /*005a*/ 	.short	0x0000


	//----- nvinfo : EIATTR_MAXREG_COUNT
	.align		4
        /*005c*/ 	.byte	0x03, 0x1b
        /*005e*/ 	.short	0x00ff


	//----- nvinfo : EIATTR_NUM_BARRIERS
	.align		4
        /*0060*/ 	.byte	0x02, 0x4c
        /*0062*/ 	.byte	0x01
	.zero		1


	//----- nvinfo : EIATTR_MERCURY_ISA_VERSION
	.align		4
        /*0064*/ 	.byte	0x03, 0x5f
        /*0066*/ 	.short	0x0101


	//----- nvinfo : EIATTR_VRC_CTA_INIT_COUNT
	.align		4
        /*0068*/ 	.byte	0x02, 0x4a
	.zero		1
	.zero		1


	//----- nvinfo : EIATTR_EXIT_INSTR_OFFSETS
	.align		4
        /*006c*/ 	.byte	0x04, 0x1c
        /*006e*/ 	.short	(.L_19 - .L_18)


	//   ....[0]....
.L_18:
        /*0070*/ 	.word	0x000009d0


	//   ....[1]....
        /*0074*/ 	.word	0x00000a80


	//   ....[2]....
        /*0078*/ 	.word	0x00000dc0


	//   ....[3]....
        /*007c*/ 	.word	0x00000f80


	//   ....[4]....
        /*0080*/ 	.word	0x000010c0


	//   ....[5]....
        /*0084*/ 	.word	0x00001170


	//----- nvinfo : EIATTR_CRS_STACK_SIZE
	.align		4
.L_19:
        /*0088*/ 	.byte	0x04, 0x1e
        /*008a*/ 	.short	(.L_21 - .L_20)
.L_20:
        /*008c*/ 	.word	0x00000000


	//----- nvinfo : EIATTR_CBANK_PARAM_SIZE
	.align		4
.L_21:
        /*0090*/ 	.byte	0x03, 0x19
        /*0092*/ 	.short	0x001c


	//----- nvinfo : EIATTR_PARAM_CBANK
	.align		4
        /*0094*/ 	.byte	0x04, 0x0a
        /*0096*/ 	.short	(.L_23 - .L_22)
	.align		4
.L_22:
        /*0098*/ 	.word	index@(.nv.constant0._Z6VecAddiiPfPKfi)
        /*009c*/ 	.short	0x0380
        /*009e*/ 	.short	0x001c


	//----- nvinfo : EIATTR_SW_WAR
	.align		4
.L_23:
        /*00a0*/ 	.byte	0x04, 0x36
        /*00a2*/ 	.short	(.L_25 - .L_24)
.L_24:
        /*00a4*/ 	.word	0x00000008
.L_25:


//--------------------- .nv.callgraph             --------------------------
	.section	.nv.callgraph,"",@"SHT_CUDA_CALLGRAPH"
	.align	4
	.sectionentsize	8
	.align		4
        /*0000*/ 	.word	0x00000000
	.align		4
        /*0004*/ 	.word	0xffffffff
	.align		4
        /*0008*/ 	.word	0x00000000
	.align		4
        /*000c*/ 	.word	0xfffffffe
	.align		4
        /*0010*/ 	.word	0x00000000
	.align		4
        /*0014*/ 	.word	0xfffffffd
	.align		4
        /*0018*/ 	.word	0x00000000
	.align		4
        /*001c*/ 	.word	0xfffffffc


//--------------------- .text._Z6VecAddiiPfPKfi   --------------------------
	.section	.text._Z6VecAddiiPfPKfi,"ax",@progbits
	.align	128
        .global         _Z6VecAddiiPfPKfi
        .type           _Z6VecAddiiPfPKfi,@function
        .size           _Z6VecAddiiPfPKfi,(.L_x_13 - _Z6VecAddiiPfPKfi)
        .other          _Z6VecAddiiPfPKfi,@"STO_CUDA_ENTRY STV_DEFAULT"
_Z6VecAddiiPfPKfi:
.text._Z6VecAddiiPfPKfi:
[----:B------:R-:W-:Y:S01]  /*0000*/  LDC R1, c[0x0][0x37c] ;  /* 0x0000df00ff017b82 */ /* 0x000fe20000000800 */
[----:B------:R-:W0:Y:S07]  /*0010*/  S2R R3, SR_TID.X ;  /* 0x0000000000037919 */ /* 0x000e2e0000002100 */
[----:B------:R-:W0:Y:S01]  /*0020*/  S2UR UR4, SR_CTAID.X ;  /* 0x00000000000479c3 */ /* 0x000e220000002500 */
[----:B------:R-:W1:Y:S01]  /*0030*/  LDCU UR11, c[0x0][0x380] ;  /* 0x00007000ff0b77ac */ /* 0x000e620008000800 */
[----:B------:R-:W-:Y:S01]  /*0040*/  BSSY.RECONVERGENT B0, `(.L_x_0) ;  /* 0x0000095000007945 */ /* 0x000fe20003800200 */
[----:B------:R-:W2:Y:S05]  /*0050*/  LDCU.64 UR12, c[0x0][0x358] ;  /* 0x00006b00ff0c77ac */ /* 0x000eaa0008000a00 */
[----:B------:R-:W0:Y:S02]  /*0060*/  LDC R0, c[0x0][0x360] ;  /* 0x0000d800ff007b82 */ /* 0x000e240000000800 */
[----:B0-----:R-:W-:-:S05]  /*0070*/  IMAD R0, R0, UR4, R3 ;  /* 0x0000000400007c24 */ /* 0x001fca000f8e0203 */
[----:B-1----:R-:W-:-:S13]  /*0080*/  ISETP.GE.AND P0, PT, R0, UR11, PT ;  /* 0x0000000b00007c0c */ /* 0x002fda000bf06270 */
[----:B--2---:R-:W-:Y:S05]  /*0090*/  @P0 BRA `(.L_x_1) ;  /* 0x00000008003c0947 */ /* 0x004fea0003800000 */
[----:B------:R-:W0:Y:S01]  /*00a0*/  LDCU UR5, c[0x0][0x384] ;  /* 0x00007080ff0577ac */ /* 0x000e220008000800 */
[----:B------:R-:W-:Y:S01]  /*00b0*/  UMOV UR4, URZ ;  /* 0x000000ff00047c82 */ /* 0x000fe20008000000 */
[----:B0-----:R-:W-:-:S09]  /*00c0*/  UISETP.GE.AND UP0, UPT, UR5, 0x1, UPT ;  /* 0x000000010500788c */ /* 0x001fd2000bf06270 */
[----:B------:R-:W-:Y:S05]  /*00d0*/  BRA.U !UP0, `(.L_x_2) ;  /* 0x0000000108287547 */ /* 0x000fea000b800000 */
[----:B------:R-:W0:Y:S01]  /*00e0*/  LDC.64 R2, c[0x0][0x390] ;  /* 0x0000e400ff027b82 */ /* 0x000e220000000a00 */
[----:B------:R-:W1:Y:S07]  /*00f0*/  LDCU UR4, c[0x0][0x398] ;  /* 0x00007300ff0477ac */ /* 0x000e6e0008000800 */
[----:B------:R-:W2:Y:S01]  /*0100*/  LDC.64 R4, c[0x0][0x388] ;  /* 0x0000e200ff047b82 */ /* 0x000ea20000000a00 */
[----:B-1----:R-:W-:-:S04]  /*0110*/  IMAD R7, R0, UR4, RZ ;  /* 0x0000000400077c24 */ /* 0x002fc8000f8e02ff */
[----:B0-----:R-:W-:-:S06]  /*0120*/  IMAD.WIDE R2, R7, 0x4, R2 ;  /* 0x0000000407027825 */ /* 0x001fcc00078e0202 */
[----:B------:R-:W3:Y:S01]  /*0130*/  LDG.E R2, desc[UR12][R2.64] ;  /* 0x0000000c02027981 */ /* 0x000ee2000c1e1900 */
[----:B------:R-:W-:Y:S01]  /*0140*/  UMOV UR4, 0x1 ;  /* 0x0000000100047882 */ /* 0x000fe20000000000 */
[----:B--2---:R-:W-:-:S04]  /*0150*/  IMAD.WIDE R4, R7, 0x4, R4 ;  /* 0x0000000407047825 */ /* 0x004fc800078e0204 */
[----:B---3--:R-:W-:-:S05]  /*0160*/  FADD R7, RZ, R2 ;  /* 0x00000002ff077221 */ /* 0x008fca0000000000 */
[----:B------:R0:W-:Y:S02]  /*0170*/  STG.E desc[UR12][R4.64], R7 ;  /* 0x0000000704007986 */ /* 0x0001e4000c10190c */
.L_x_2:
[----:B------:R-:W-:-:S09]  /*0180*/  UISETP.GE.AND UP0, UPT, UR4, UR5, UPT ;  /* 0x000000050400728c */ /* 0x000fd2000bf06270 */
[----:B------:R-:W-:Y:S05]  /*0190*/  BRA.U UP0, `(.L_x_1) ;  /* 0x0000000500fc7547 */ /* 0x000fea000b800000 */
[----:B------:R-:W1:Y:S01]  /*01a0*/  LDCU UR6, c[0x0][0x398] ;  /* 0x00007300ff0677ac */ /* 0x000e620008000800 */
[----:B------:R-:W-:Y:S02]  /*01b0*/  UIADD3 UR10, UPT, UPT, -UR4, UR5, URZ ;  /* 0x00000005040a7290 */ /* 0x000fe4000fffe1ff */
[----:B------:R-:W-:Y:S02]  /*01c0*/  UIADD3 UR5, UPT, UPT, UR4, -UR5, URZ ;  /* 0x8000000504057290 */ /* 0x000fe4000fffe0ff */
[----:B------:R-:W-:Y:S02]  /*01d0*/  ULOP3.LUT UR14, UR10, 0x7, URZ, 0xc0, !UPT ;  /* 0x000000070a0e7892 */ /* 0x000fe4000f8ec0ff */
[----:B------:R-:W-:Y:S02]  /*01e0*/  UISETP.GT.U32.AND UP1, UPT, UR5, -0x8, UPT ;  /* 0xfffffff80500788c */ /* 0x000fe4000bf24070 */
[----:B------:R-:W-:Y:S01]  /*01f0*/  UISETP.NE.AND UP0, UPT, UR14, URZ, UPT ;  /* 0x000000ff0e00728c */ /* 0x000fe2000bf05270 */
[----:B-1----:R-:W-:-:S06]  /*0200*/  IMAD R2, R0, UR6, RZ ;  /* 0x0000000600027c24 */ /* 0x002fcc000f8e02ff */
[----:B------:R-:W-:Y:S05]  /*0210*/  BRA.U UP1, `(.L_x_3) ;  /* 0x0000000101b47547 */ /* 0x000fea000b800000 */
[----:B------:R-:W1:Y:S01]  /*0220*/  LDCU.64 UR8, c[0x0][0x388] ;  /* 0x00007100ff0877ac */ /* 0x000e620008000a00 */
[----:B------:R-:W-:Y:S01]  /*0230*/  IADD3 R3, PT, PT, R2, UR4, RZ ;  /* 0x0000000402037c10 */ /* 0x000fe2000fffe0ff */
[----:B------:R-:W2:Y:S01]  /*0240*/  LDCU.64 UR6, c[0x0][0x390] ;  /* 0x00007200ff0677ac */ /* 0x000ea20008000a00 */
[----:B------:R-:W-:-:S04]  /*0250*/  ULOP3.LUT UR5, UR10, 0xfffffff8, URZ, 0xc0, !UPT ;  /* 0xfffffff80a057892 */ /* 0x000fc8000f8ec0ff */
[----:B------:R-:W-:Y:S02]  /*0260*/  UIADD3 UR5, UPT, UPT, -UR5, URZ, URZ ;  /* 0x000000ff05057290 */ /* 0x000fe4000fffe1ff */
[----:B-1----:R-:W-:Y:S02]  /*0270*/  UIADD3 UR8, UP1, UPT, UR8, 0xc, URZ ;  /* 0x0000000c08087890 */ /* 0x002fe4000ff3e0ff */
[----:B--2---:R-:W-:Y:S02]  /*0280*/  UIADD3 UR6, UP2, UPT, UR6, 0x10, URZ ;  /* 0x0000001006067890 */ /* 0x004fe4000ff5e0ff */
[----:B------:R-:W-:Y:S02]  /*0290*/  UIADD3.X UR9, UPT, UPT, URZ, UR9, URZ, UP1, !UPT ;  /* 0x00000009ff097290 */ /* 0x000fe40008ffe4ff */
[----:B------:R-:W-:-:S12]  /*02a0*/  UIADD3.X UR7, UPT, UPT, URZ, UR7, URZ, UP2, !UPT ;  /* 0x00000007ff077290 */ /* 0x000fd800097fe4ff */
.L_x_4:
[----:B0---4-:R-:W-:Y:S02]  /*02b0*/  MOV R4, UR8 ;  /* 0x0000000800047c02 */ /* 0x011fe40008000f00 */
[----:B------:R-:W-:Y:S02]  /*02c0*/  MOV R5, UR9 ;  /* 0x0000000900057c02 */ /* 0x000fe40008000f00 */
[----:B------:R-:W-:Y:S02]  /*02d0*/  MOV R6, UR6 ;  /* 0x0000000600067c02 */ /* 0x000fe40008000f00 */
[----:B------:R-:W-:Y:S01]  /*02e0*/  MOV R7, UR7 ;  /* 0x0000000700077c02 */ /* 0x000fe20008000f00 */
[----:B------:R-:W-:-:S04]  /*02f0*/  IMAD.WIDE R4, R3, 0x4, R4 ;  /* 0x0000000403047825 */ /* 0x000fc800078e0204 */
[----:B------:R-:W-:Y:S01]  /*0300*/  IMAD.WIDE R6, R3, 0x4, R6 ;  /* 0x0000000403067825 */ /* 0x000fe200078e0206 */
[----:B------:R-:W2:Y:S04]  /*0310*/  LDG.E R8, desc[UR12][R4.64+-0x10] ;  /* 0xfffff00c04087981 */ /* 0x000ea8000c1e1900 */
[----:B------:R-:W2:Y:S02]  /*0320*/  LDG.E R9, desc[UR12][R6.64+-0x10] ;  /* 0xfffff00c06097981 */ /* 0x000ea4000c1e1900 */
[----:B--2---:R-:W-:-:S05]  /*0330*/  FADD R9, R8, R9 ;  /* 0x0000000908097221 */ /* 0x004fca0000000000 */
[----:B------:R0:W-:Y:S04]  /*0340*/  STG.E desc[UR12][R4.64+-0xc], R9 ;  /* 0xfffff40904007986 */ /* 0x0001e8000c10190c */
[----:B------:R-:W2:Y:S02]  /*0350*/  LDG.E R8, desc[UR12][R6.64+-0xc] ;  /* 0xfffff40c06087981 */ /* 0x000ea4000c1e1900 */
[----:B--2---:R-:W-:-:S05]  /*0360*/  FADD R11, R9, R8 ;  /* 0x00000008090b7221 */ /* 0x004fca0000000000 */
[----:B------:R1:W-:Y:S04]  /*0370*/  STG.E desc[UR12][R4.64+-0x8], R11 ;  /* 0xfffff80b04007986 */ /* 0x0003e8000c10190c */
[----:B------:R-:W2:Y:S02]  /*0380*/  LDG.E R8, desc[UR12][R6.64+-0x8] ;  /* 0xfffff80c06087981 */ /* 0x000ea4000c1e1900 */
[----:B--2---:R-:W-:-:S05]  /*0390*/  FADD R13, R11, R8 ;  /* 0x000000080b0d7221 */ /* 0x004fca0000000000 */
[----:B------:R2:W-:Y:S04]  /*03a0*/  STG.E desc[UR12][R4.64+-0x4], R13 ;  /* 0xfffffc0d04007986 */ /* 0x0005e8000c10190c */
[----:B------:R-:W3:Y:S02]  /*03b0*/  LDG.E R8, desc[UR12][R6.64+-0x4] ;  /* 0xfffffc0c06087981 */ /* 0x000ee4000c1e1900 */
[----:B---3--:R-:W-:-:S05]  /*03c0*/  FADD R15, R13, R8 ;  /* 0x000000080d0f7221 */ /* 0x008fca0000000000 */
[----:B------:R3:W-:Y:S04]  /*03d0*/  STG.E desc[UR12][R4.64], R15 ;  /* 0x0000000f04007986 */ /* 0x0007e8000c10190c */
[----:B------:R-:W0:Y:S02]  /*03e0*/  LDG.E R8, desc[UR12][R6.64] ;  /* 0x0000000c06087981 */ /* 0x000e24000c1e1900 */
[----:B0-----:R-:W-:-:S05]  /*03f0*/  FADD R9, R15, R8 ;  /* 0x000000080f097221 */ /* 0x001fca0000000000 */
[----:B------:R4:W-:Y:S04]  /*0400*/  STG.E desc[UR12][R4.64+0x4], R9 ;  /* 0x0000040904007986 */ /* 0x0009e8000c10190c */
[----:B------:R-:W1:Y:S02]  /*0410*/  LDG.E R8, desc[UR12][R6.64+0x4] ;  /* 0x0000040c06087981 */ /* 0x000e64000c1e1900 */
[----:B-1----:R-:W-:-:S05]  /*0420*/  FADD R11, R9, R8 ;  /* 0x00000008090b7221 */ /* 0x002fca0000000000 */
[----:B------:R4:W-:Y:S04]  /*0430*/  STG.E desc[UR12][R4.64+0x8], R11 ;  /* 0x0000080b04007986 */ /* 0x0009e8000c10190c */
[----:B------:R-:W2:Y:S02]  /*0440*/  LDG.E R8, desc[UR12][R6.64+0x8] ;  /* 0x0000080c06087981 */ /* 0x000ea4000c1e1900 */
[----:B--2---:R-:W-:-:S05]  /*0450*/  FADD R13, R11, R8 ;  /* 0x000000080b0d7221 */ /* 0x004fca0000000000 */
[----:B------:R4:W-:Y:S04]  /*0460*/  STG.E desc[UR12][R4.64+0xc], R13 ;  /* 0x00000c0d04007986 */ /* 0x0009e8000c10190c */
[----:B------:R-:W3:Y:S01]  /*0470*/  LDG.E R8, desc[UR12][R6.64+0xc] ;  /* 0x00000c0c06087981 */ /* 0x000ee2000c1e1900 */
[----:B------:R-:W-:Y:S01]  /*0480*/  UIADD3 UR5, UPT, UPT, UR5, 0x8, URZ ;  /* 0x0000000805057890 */ /* 0x000fe2000fffe0ff */
[----:B------:R-:W-:Y:S01]  /*0490*/  IADD3 R3, PT, PT, R3, 0x8, RZ ;  /* 0x0000000803037810 */ /* 0x000fe20007ffe0ff */
[----:B------:R-:W-:Y:S02]  /*04a0*/  UIADD3 UR4, UPT, UPT, UR4, 0x8, URZ ;  /* 0x0000000804047890 */ /* 0x000fe4000fffe0ff */
[----:B------:R-:W-:Y:S01]  /*04b0*/  UISETP.NE.AND UP1, UPT, UR5, URZ, UPT ;  /* 0x000000ff0500728c */ /* 0x000fe2000bf25270 */
[----:B---3--:R-:W-:-:S05]  /*04c0*/  FADD R15, R13, R8 ;  /* 0x000000080d0f7221 */ /* 0x008fca0000000000 */
[----:B------:R4:W-:Y:S03]  /*04d0*/  STG.E desc[UR12][R4.64+0x10], R15 ;  /* 0x0000100f04007986 */ /* 0x0009e6000c10190c */
[----:B------:R-:W-:Y:S05]  /*04e0*/  BRA.U UP1, `(.L_x_4) ;  /* 0xfffffffd01707547 */ /* 0x000fea000b83ffff */
.L_x_3:
[----:B------:R-:W-:Y:S05]  /*04f0*/  BRA.U !UP0, `(.L_x_1) ;  /* 0x0000000508247547 */ /* 0x000fea000b800000 */
[----:B------:R-:W-:Y:S02]  /*0500*/  UISETP.GE.U32.AND UP0, UPT, UR14, 0x4, UPT ;  /* 0x000000040e00788c */ /* 0x000fe4000bf06070 */
[----:B------:R-:W-:-:S04]  /*0510*/  ULOP3.LUT UR6, UR10, 0x3, URZ, 0xc0, !UPT ;  /* 0x000000030a067892 */ /* 0x000fc8000f8ec0ff */
[----:B------:R-:W-:-:S03]  /*0520*/  UISETP.NE.AND UP1, UPT, UR6, URZ, UPT ;  /* 0x000000ff0600728c */ /* 0x000fc6000bf25270 */
[----:B------:R-:W-:Y:S08]  /*0530*/  BRA.U !UP0, `(.L_x_5) ;  /* 0x0000000108787547 */ /* 0x000ff0000b800000 */
[----:B0-----:R-:W0:Y:S01]  /*0540*/  LDC.64 R6, c[0x0][0x390] ;  /* 0x0000e400ff067b82 */ /* 0x001e220000000a00 */
[----:B------:R-:W-:Y:S01]  /*0550*/  IADD3 R3, PT, PT, R2, UR4, RZ ;  /* 0x0000000402037c10 */ /* 0x000fe2000fffe0ff */
[----:B------:R-:W1:Y:S06]  /*0560*/  LDCU.64 UR8, c[0x0][0x390] ;  /* 0x00007200ff0877ac */ /* 0x000e6c0008000a00 */
[----:B----4-:R-:W2:Y:S01]  /*0570*/  LDC.64 R4, c[0x0][0x388] ;  /* 0x0000e200ff047b82 */ /* 0x010ea20000000a00 */
[----:B0-----:R-:W-:-:S06]  /*0580*/  IMAD.WIDE R6, R3, 0x4, R6 ;  /* 0x0000000403067825 */ /* 0x001fcc00078e0206 */
[----:B------:R-:W3:Y:S01]  /*0590*/  LDG.E R6, desc[UR12][R6.64] ;  /* 0x0000000c06067981 */ /* 0x000ee2000c1e1900 */
[----:B--2---:R-:W-:-:S05]  /*05a0*/  IMAD.WIDE R4, R3, 0x4, R4 ;  /* 0x0000000403047825 */ /* 0x004fca00078e0204 */
[----:B------:R-:W3:Y:S01]  /*05b0*/  LDG.E R3, desc[UR12][R4.64+-0x4] ;  /* 0xfffffc0c04037981 */ /* 0x000ee2000c1e1900 */
[----:B------:R-:W-:Y:S02]  /*05c0*/  USHF.R.S32.HI UR5, URZ, 0x1f, UR4 ;  /* 0x0000001fff057899 */ /* 0x000fe40008011404 */
[----:B------:R-:W-:-:S04]  /*05d0*/  IADD3 R12, P0, PT, R2, UR4, RZ ;  /* 0x00000004020c7c10 */ /* 0x000fc8000ff1e0ff */
[----:B------:R-:W-:Y:S02]  /*05e0*/  SHF.L.U32 R11, R12, 0x2, RZ ;  /* 0x000000020c0b7819 */ /* 0x000fe400000006ff */
[----:B------:R-:W-:Y:S02]  /*05f0*/  LEA.HI.X.SX32 R9, R2, UR5, 0x1, P0 ;  /* 0x0000000502097c11 */ /* 0x000fe400080f0eff */
[----:B-1----:R-:W-:Y:S02]  /*0600*/  IADD3 R8, P0, PT, R11, UR8, RZ ;  /* 0x000000080b087c10 */ /* 0x002fe4000ff1e0ff */
[----:B------:R-:W-:-:S04]  /*0610*/  SHF.L.U64.HI R12, R12, 0x2, R9 ;  /* 0x000000020c0c7819 */ /* 0x000fc80000010209 */
[----:B------:R-:W-:Y:S01]  /*0620*/  IADD3.X R9, PT, PT, R12, UR9, RZ, P0, !PT ;  /* 0x000000090c097c10 */ /* 0x000fe200087fe4ff */
[----:B------:R-:W0:Y:S01]  /*0630*/  LDCU.64 UR8, c[0x0][0x388] ;  /* 0x00007100ff0877ac */ /* 0x000e220008000a00 */
[----:B---3--:R-:W-:-:S05]  /*0640*/  FADD R3, R3, R6 ;  /* 0x0000000603037221 */ /* 0x008fca0000000000 */
[----:B------:R1:W-:Y:S04]  /*0650*/  STG.E desc[UR12][R4.64], R3 ;  /* 0x0000000304007986 */ /* 0x0003e8000c10190c */
[----:B------:R-:W2:Y:S01]  /*0660*/  LDG.E R10, desc[UR12][R8.64+0x4] ;  /* 0x0000040c080a7981 */ /* 0x000ea2000c1e1900 */
[----:B0-----:R-:W-:-:S04]  /*0670*/  IADD3 R6, P0, PT, R11, UR8, RZ ;  /* 0x000000080b067c10 */ /* 0x001fc8000ff1e0ff */
[----:B------:R-:W-:Y:S01]  /*0680*/  IADD3.X R7, PT, PT, R12, UR9, RZ, P0, !PT ;  /* 0x000000090c077c10 */ /* 0x000fe200087fe4ff */
[----:B--2---:R-:W-:-:S05]  /*0690*/  FADD R11, R3, R10 ;  /* 0x0000000a030b7221 */ /* 0x004fca0000000000 */
[----:B------:R2:W-:Y:S04]  /*06a0*/  STG.E desc[UR12][R6.64+0x4], R11 ;  /* 0x0000040b06007986 */ /* 0x0005e8000c10190c */
[----:B------:R-:W3:Y:S02]  /*06b0*/  LDG.E R10, desc[UR12][R8.64+0x8] ;  /* 0x0000080c080a7981 */ /* 0x000ee4000c1e1900 */
[----:B---3--:R-:W-:-:S05]  /*06c0*/  FADD R13, R11, R10 ;  /* 0x0000000a0b0d7221 */ /* 0x008fca0000000000 */
[----:B------:R2:W-:Y:S04]  /*06d0*/  STG.E desc[UR12][R6.64+0x8], R13 ;  /* 0x0000080d06007986 */ /* 0x0005e8000c10190c */
[----:B------:R-:W1:Y:S01]  /*06e0*/  LDG.E R10, desc[UR12][R8.64+0xc] ;  /* 0x00000c0c080a7981 */ /* 0x000e62000c1e1900 */
[----:B------:R-:W-:Y:S01]  /*06f0*/  UIADD3 UR4, UPT, UPT, UR4, 0x4, URZ ;  /* 0x0000000404047890 */ /* 0x000fe2000fffe0ff */
[----:B-1----:R-:W-:-:S05]  /*0700*/  FADD R3, R13, R10 ;  /* 0x0000000a0d037221 */ /* 0x002fca0000000000 */
[----:B------:R2:W-:Y:S06]  /*0710*/  STG.E desc[UR12][R6.64+0xc], R3 ;  /* 0x00000c0306007986 */ /* 0x0005ec000c10190c */
.L_x_5:
[----:B------:R-:W-:Y:S05]  /*0720*/  BRA.U !UP1, `(.L_x_1) ;  /* 0x0000000109987547 */ /* 0x000fea000b800000 */
[----:B------:R-:W-:Y:S02]  /*0730*/  UISETP.NE.AND UP0, UPT, UR6, 0x1, UPT ;  /* 0x000000010600788c */ /* 0x000fe4000bf05270 */
[----:B------:R-:W-:-:S04]  /*0740*/  ULOP3.LUT UR5, UR10, 0x1, URZ, 0xc0, !UPT ;  /* 0x000000010a057892 */ /* 0x000fc8000f8ec0ff */
[----:B------:R-:W-:-:S03]  /*0750*/  UISETP.NE.U32.AND UP1, UPT, UR5, 0x1, UPT ;  /* 0x000000010500788c */ /* 0x000fc6000bf25070 */
[----:B------:R-:W-:Y:S08]  /*0760*/  BRA.U !UP0, `(.L_x_6) ;  /* 0x0000000108607547 */ /* 0x000ff0000b800000 */
[----:B0-2---:R-:W0:Y:S01]  /*0770*/  LDC.64 R6, c[0x0][0x390] ;  /* 0x0000e400ff067b82 */ /* 0x005e220000000a00 */
        /* <DEDUP_REMOVED lines=10> */
[----:B------:R-:W-:-:S04]  /*0820*/  LEA.HI.X.SX32 R9, R2, UR5, 0x1, P0 ;  /* 0x0000000502097c11 */ /* 0x000fc800080f0eff */
[----:B------:R-:W-:Y:S02]  /*0830*/  SHF.L.U64.HI R10, R8, 0x2, R9 ;  /* 0x00000002080a7819 */ /* 0x000fe40000010209 */
[----:B-1----:R-:W-:-:S04]  /*0840*/  IADD3 R8, P0, PT, R11, UR6, RZ ;  /* 0x000000060b087c10 */ /* 0x002fc8000ff1e0ff */
[----:B------:R-:W-:Y:S01]  /*0850*/  IADD3.X R9, PT, PT, R10, UR7, RZ, P0, !PT ;  /* 0x000000070a097c10 */ /* 0x000fe200087fe4ff */
[----:B------:R-:W0:Y:S01]  /*0860*/  LDCU.64 UR6, c[0x0][0x388] ;  /* 0x00007100ff0677ac */ /* 0x000e220008000a00 */
[----:B---3--:R-:W-:-:S05]  /*0870*/  FADD R3, R3, R6 ;  /* 0x0000000603037221 */ /* 0x008fca0000000000 */
[----:B------:R1:W-:Y:S04]  /*0880*/  STG.E desc[UR12][R4.64], R3 ;  /* 0x0000000304007986 */ /* 0x0003e8000c10190c */
[----:B------:R-:W2:Y:S01]  /*0890*/  LDG.E R8, desc[UR12][R8.64+0x4] ;  /* 0x0000040c08087981 */ /* 0x000ea2000c1e1900 */
[----:B0-----:R-:W-:-:S04]  /*08a0*/  IADD3 R6, P0, PT, R11, UR6, RZ ;  /* 0x000000060b067c10 */ /* 0x001fc8000ff1e0ff */
[----:B------:R-:W-:Y:S01]  /*08b0*/  IADD3.X R7, PT, PT, R10, UR7, RZ, P0, !PT ;  /* 0x000000070a077c10 */ /* 0x000fe200087fe4ff */
[----:B------:R-:W-:Y:S01]  /*08c0*/  UIADD3 UR4, UPT, UPT, UR4, 0x2, URZ ;  /* 0x0000000204047890 */ /* 0x000fe2000fffe0ff */
[----:B--2---:R-:W-:-:S05]  /*08d0*/  FADD R11, R3, R8 ;  /* 0x00000008030b7221 */ /* 0x004fca0000000000 */
[----:B------:R1:W-:Y:S06]  /*08e0*/  STG.E desc[UR12][R6.64+0x4], R11 ;  /* 0x0000040b06007986 */ /* 0x0003ec000c10190c */
.L_x_6:
[----:B------:R-:W-:Y:S05]  /*08f0*/  BRA.U UP1, `(.L_x_1) ;  /* 0x0000000101247547 */ /* 0x000fea000b800000 */
[----:B01--4-:R-:W0:Y:S01]  /*0900*/  LDC.64 R4, c[0x0][0x390] ;  /* 0x0000e400ff047b82 */ /* 0x013e220000000a00 */
[----:B--2---:R-:W-:-:S07]  /*0910*/  IADD3 R3, PT, PT, R2, UR4, RZ ;  /* 0x0000000402037c10 */ /* 0x004fce000fffe0ff */
[----:B------:R-:W1:Y:S01]  /*0920*/  LDC.64 R6, c[0x0][0x388] ;  /* 0x0000e200ff067b82 */ /* 0x000e620000000a00 */
[----:B0-----:R-:W-:-:S06]  /*0930*/  IMAD.WIDE R4, R3, 0x4, R4 ;  /* 0x0000000403047825 */ /* 0x001fcc00078e0204 */
[----:B------:R-:W2:Y:S01]  /*0940*/  LDG.E R5, desc[UR12][R4.64] ;  /* 0x0000000c04057981 */ /* 0x000ea2000c1e1900 */
[----:B-1----:R-:W-:-:S05]  /*0950*/  IMAD.WIDE R2, R3, 0x4, R6 ;  /* 0x0000000403027825 */ /* 0x002fca00078e0206 */
[----:B------:R-:W2:Y:S02]  /*0960*/  LDG.E R6, desc[UR12][R2.64+-0x4] ;  /* 0xfffffc0c02067981 */ /* 0x000ea4000c1e1900 */
[----:B--2---:R-:W-:-:S05]  /*0970*/  FADD R7, R6, R5 ;  /* 0x0000000506077221 */ /* 0x004fca0000000000 */
[----:B------:R3:W-:Y:S02]  /*0980*/  STG.E desc[UR12][R2.64], R7 ;  /* 0x0000000702007986 */ /* 0x0007e4000c10190c */
.L_x_1:
[----:B------:R-:W-:Y:S05]  /*0990*/  BSYNC.RECONVERGENT B0 ;  /* 0x0000000000007941 */ /* 0x000fea0003800200 */
.L_x_0:
[----:B------:R-:W5:Y:S01]  /*09a0*/  LDCU UR4, c[0x0][0x384] ;  /* 0x00007080ff0477ac */ /* 0x000f620008000800 */
[----:B------:R-:W-:Y:S01]  /*09b0*/  BAR.SYNC.DEFER_BLOCKING 0x0 ;  /* 0x0000000000007b1d */ /* 0x000fe20000010000 */
[----:B-----5:R-:W-:-:S13]  /*09c0*/  ISETP.GE.AND P0, PT, R0, UR4, PT ;  /* 0x0000000400007c0c */ /* 0x020fda000bf06270 */
[----:B------:R-:W-:Y:S05]  /*09d0*/  @P0 EXIT ;  /* 0x000000000000094d */ /* 0x000fea0003800000 */
[----:B------:R-:W-:Y:S01]  /*09e0*/  UISETP.GE.AND UP0, UPT, UR11, 0x1, UPT ;  /* 0x000000010b00788c */ /* 0x000fe2000bf06270 */
[----:B-123--:R-:W-:-:S08]  /*09f0*/  HFMA2 R3, -RZ, RZ, 0, 0 ;  /* 0x00000000ff037431 */ /* 0x00efd000000001ff */
[----:B------:R-:W-:Y:S05]  /*0a00*/  BRA.U !UP0, `(.L_x_7) ;  /* 0x0000000108187547 */ /* 0x000fea000b800000 */
[----:B0---4-:R-:W0:Y:S02]  /*0a10*/  LDC.64 R4, c[0x0][0x388] ;  /* 0x0000e200ff047b82 */ /* 0x011e240000000a00 */
[----:B0-----:R-:W-:-:S05]  /*0a20*/  IMAD.WIDE R4, R0, 0x4, R4 ;  /* 0x0000000400047825 */ /* 0x001fca00078e0204 */
[----:B------:R-:W2:Y:S01]  /*0a30*/  LDG.E R2, desc[UR12][R4.64] ;  /* 0x0000000c04027981 */ /* 0x000ea2000c1e1900 */
[----:B------:R-:W-:Y:S01]  /*0a40*/  MOV R3, 0x1 ;  /* 0x0000000100037802 */ /* 0x000fe20000000f00 */
[----:B--2---:R-:W-:-:S05]  /*0a50*/  FADD R7, RZ, R2 ;  /* 0x00000002ff077221 */ /* 0x004fca0000000000 */
[----:B------:R1:W-:Y:S02]  /*0a60*/  STG.E desc[UR12][R4.64], R7 ;  /* 0x0000000704007986 */ /* 0x0003e4000c10190c */
.L_x_7:
[----:B------:R-:W-:-:S13]  /*0a70*/  ISETP.GE.AND P0, PT, R3, UR11, PT ;  /* 0x0000000b03007c0c */ /* 0x000fda000bf06270 */
[----:B------:R-:W-:Y:S05]  /*0a80*/  @P0 EXIT ;  /* 0x000000000000094d */ /* 0x000fea0003800000 */
[C---:B01--4-:R-:W-:Y:S02]  /*0a90*/  IADD3 R4, PT, PT, R3.reuse, -UR11, RZ ;  /* 0x8000000b03047c10 */ /* 0x053fe4000fffe0ff */
[----:B------:R-:W-:Y:S02]  /*0aa0*/  IADD3 R2, PT, PT, -R3, UR11, RZ ;  /* 0x0000000b03027c10 */ /* 0x000fe4000fffe1ff */
[----:B------:R-:W-:Y:S02]  /*0ab0*/  ISETP.GT.U32.AND P1, PT, R4, -0x8, PT ;  /* 0xfffffff80400780c */ /* 0x000fe40003f24070 */
[----:B------:R-:W-:-:S04]  /*0ac0*/  LOP3.LUT R7, R2, 0x7, RZ, 0xc0, !PT ;  /* 0x0000000702077812 */ /* 0x000fc800078ec0ff */
[----:B------:R-:W-:-:S07]  /*0ad0*/  ISETP.NE.AND P0, PT, R7, RZ, PT ;  /* 0x000000ff0700720c */ /* 0x000fce0003f05270 */
[----:B------:R-:W-:Y:S06]  /*0ae0*/  @P1 BRA `(.L_x_8) ;  /* 0x0000000000b41947 */ /* 0x000fec0003800000 */
[----:B------:R-:W0:Y:S01]  /*0af0*/  LDC R5, c[0x0][0x398] ;  /* 0x0000e600ff057b82 */ /* 0x000e220000000800 */
[----:B------:R-:W-:Y:S02]  /*0b00*/  IADD3 R6, PT, PT, R3, -0x1, RZ ;  /* 0xffffffff03067810 */ /* 0x000fe40007ffe0ff */
[----:B------:R-:W-:-:S04]  /*0b10*/  LOP3.LUT R4, R2, 0xfffffff8, RZ, 0xc0, !PT ;  /* 0xfffffff802047812 */ /* 0x000fc800078ec0ff */
[----:B------:R-:W-:Y:S01]  /*0b20*/  IADD3 R4, PT, PT, -R4, RZ, RZ ;  /* 0x000000ff04047210 */ /* 0x000fe20007ffe1ff */
[----:B0-----:R-:W-:-:S07]  /*0b30*/  IMAD R6, R6, R5, R0 ;  /* 0x0000000506067224 */ /* 0x001fce00078e0200 */
.L_x_9:
[----:B-1----:R-:W0:Y:S02]  /*0b40*/  LDC.64 R8, c[0x0][0x388] ;  /* 0x0000e200ff087b82 */ /* 0x002e240000000a00 */
[----:B0-----:R-:W-:-:S04]  /*0b50*/  IMAD.WIDE R8, R6, 0x4, R8 ;  /* 0x0000000406087825 */ /* 0x001fc800078e0208 */
[C---:B------:R-:W-:Y:S02]  /*0b60*/  IMAD.WIDE R10, R5.reuse, 0x4, R8 ;  /* 0x00000004050a7825 */ /* 0x040fe400078e0208 */
[----:B------:R-:W2:Y:S04]  /*0b70*/  LDG.E R8, desc[UR12][R8.64] ;  /* 0x0000000c08087981 */ /* 0x000ea8000c1e1900 */
[----:B------:R-:W2:Y:S02]  /*0b80*/  LDG.E R13, desc[UR12][R10.64] ;  /* 0x0000000c0a0d7981 */ /* 0x000ea4000c1e1900 */
[----:B--2---:R-:W-:Y:S01]  /*0b90*/  FADD R17, R8, R13 ;  /* 0x0000000d08117221 */ /* 0x004fe20000000000 */
[----:B------:R-:W-:-:S04]  /*0ba0*/  IMAD.WIDE R12, R5, 0x4, R10 ;  /* 0x00000004050c7825 */ /* 0x000fc800078e020a */
[----:B------:R0:W-:Y:S04]  /*0bb0*/  STG.E desc[UR12][R10.64], R17 ;  /* 0x000000110a007986 */ /* 0x0001e8000c10190c */
[----:B------:R-:W2:Y:S02]  /*0bc0*/  LDG.E R14, desc[UR12][R12.64] ;  /* 0x0000000c0c0e7981 */ /* 0x000ea4000c1e1900 */
[----:B--2---:R-:W-:Y:S01]  /*0bd0*/  FADD R19, R17, R14 ;  /* 0x0000000e11137221 */ /* 0x004fe20000000000 */
[----:B------:R-:W-:-:S04]  /*0be0*/  IMAD.WIDE R14, R5, 0x4, R12 ;  /* 0x00000004050e7825 */ /* 0x000fc800078e020c */
[----:B------:R1:W-:Y:S04]  /*0bf0*/  STG.E desc[UR12][R12.64], R19 ;  /* 0x000000130c007986 */ /* 0x0003e8000c10190c */
[----:B------:R-:W2:Y:S01]  /*0c00*/  LDG.E R16, desc[UR12][R14.64] ;  /* 0x0000000c0e107981 */ /* 0x000ea2000c1e1900 */
[----:B------:R-:W-:-:S04]  /*0c10*/  IMAD.WIDE R8, R5, 0x4, R14 ;  /* 0x0000000405087825 */ /* 0x000fc800078e020e */
[----:B--2---:R-:W-:-:S05]  /*0c20*/  FADD R21, R19, R16 ;  /* 0x0000001013157221 */ /* 0x004fca0000000000 */
[----:B------:R2:W-:Y:S04]  /*0c30*/  STG.E desc[UR12][R14.64], R21 ;  /* 0x000000150e007986 */ /* 0x0005e8000c10190c */
[----:B------:R-:W3:Y:S01]  /*0c40*/  LDG.E R16, desc[UR12][R8.64] ;  /* 0x0000000c08107981 */ /* 0x000ee2000c1e1900 */
[----:B0-----:R-:W-:-:S04]  /*0c50*/  IMAD.WIDE R10, R5, 0x4, R8 ;  /* 0x00000004050a7825 */ /* 0x001fc800078e0208 */
[----:B---3--:R-:W-:-:S05]  /*0c60*/  FADD R23, R21, R16 ;  /* 0x0000001015177221 */ /* 0x008fca0000000000 */
[----:B------:R0:W-:Y:S04]  /*0c70*/  STG.E desc[UR12][R8.64], R23 ;  /* 0x0000001708007986 */ /* 0x0001e8000c10190c */
[----:B------:R-:W3:Y:S01]  /*0c80*/  LDG.E R16, desc[UR12][R10.64] ;  /* 0x0000000c0a107981 */ /* 0x000ee2000c1e1900 */
[----:B-1----:R-:W-:-:S04]  /*0c90*/  IMAD.WIDE R12, R5, 0x4, R10 ;  /* 0x00000004050c7825 */ /* 0x002fc800078e020a */
[----:B---3--:R-:W-:-:S05]  /*0ca0*/  FADD R17, R23, R16 ;  /* 0x0000001017117221 */ /* 0x008fca0000000000 */
[----:B------:R1:W-:Y:S04]  /*0cb0*/  STG.E desc[UR12][R10.64], R17 ;  /* 0x000000110a007986 */ /* 0x0003e8000c10190c */
[----:B------:R-:W3:Y:S01]  /*0cc0*/  LDG.E R16, desc[UR12][R12.64] ;  /* 0x0000000c0c107981 */ /* 0x000ee2000c1e1900 */
[----:B--2---:R-:W-:-:S04]  /*0cd0*/  IMAD.WIDE R14, R5, 0x4, R12 ;  /* 0x00000004050e7825 */ /* 0x004fc800078e020c */
[----:B---3--:R-:W-:-:S05]  /*0ce0*/  FADD R19, R17, R16 ;  /* 0x0000001011137221 */ /* 0x008fca0000000000 */
[----:B------:R1:W-:Y:S04]  /*0cf0*/  STG.E desc[UR12][R12.64], R19 ;  /* 0x000000130c007986 */ /* 0x0003e8000c10190c */
[----:B------:R-:W2:Y:S01]  /*0d00*/  LDG.E R16, desc[UR12][R14.64] ;  /* 0x0000000c0e107981 */ /* 0x000ea2000c1e1900 */
[----:B0-----:R-:W-:-:S04]  /*0d10*/  IMAD.WIDE R8, R5, 0x4, R14 ;  /* 0x0000000405087825 */ /* 0x001fc800078e020e */
[----:B--2---:R-:W-:-:S05]  /*0d20*/  FADD R21, R19, R16 ;  /* 0x0000001013157221 */ /* 0x004fca0000000000 */
[----:B------:R1:W-:Y:S04]  /*0d30*/  STG.E desc[UR12][R14.64], R21 ;  /* 0x000000150e007986 */ /* 0x0003e8000c10190c */
[----:B------:R-:W2:Y:S01]  /*0d40*/  LDG.E R16, desc[UR12][R8.64] ;  /* 0x0000000c08107981 */ /* 0x000ea2000c1e1900 */
[----:B------:R-:W-:Y:S02]  /*0d50*/  IADD3 R4, PT, PT, R4, 0x8, RZ ;  /* 0x0000000804047810 */ /* 0x000fe40007ffe0ff */
[----:B------:R-:W-:Y:S02]  /*0d60*/  IADD3 R3, PT, PT, R3, 0x8, RZ ;  /* 0x0000000803037810 */ /* 0x000fe40007ffe0ff */
[----:B------:R-:W-:Y:S02]  /*0d70*/  ISETP.NE.AND P1, PT, R4, RZ, PT ;  /* 0x000000ff0400720c */ /* 0x000fe40003f25270 */
[----:B------:R-:W-:Y:S01]  /*0d80*/  LEA R6, R5, R6, 0x3 ;  /* 0x0000000605067211 */ /* 0x000fe200078e18ff */
[----:B--2---:R-:W-:-:S05]  /*0d90*/  FADD R23, R21, R16 ;  /* 0x0000001015177221 */ /* 0x004fca0000000000 */
[----:B------:R1:W-:Y:S05]  /*0da0*/  STG.E desc[UR12][R8.64], R23 ;  /* 0x0000001708007986 */ /* 0x0003ea000c10190c */
[----:B------:R-:W-:Y:S05]  /*0db0*/  @P1 BRA `(.L_x_9) ;  /* 0xfffffffc00601947 */ /* 0x000fea000383ffff */
.L_x_8:
[----:B------:R-:W-:Y:S05]  /*0dc0*/  @!P0 EXIT ;  /* 0x000000000000894d */ /* 0x000fea0003800000 */
[----:B------:R-:W-:Y:S02]  /*0dd0*/  ISETP.GE.U32.AND P0, PT, R7, 0x4, PT ;  /* 0x000000040700780c */ /* 0x000fe40003f06070 */
[----:B-1----:R-:W-:-:S04]  /*0de0*/  LOP3.LUT R14, R2, 0x3, RZ, 0xc0, !PT ;  /* 0x00000003020e7812 */ /* 0x002fc800078ec0ff */
[----:B------:R-:W-:-:S07]  /*0df0*/  ISETP.NE.AND P1, PT, R14, RZ, PT ;  /* 0x000000ff0e00720c */ /* 0x000fce0003f25270 */
[----:B------:R-:W-:Y:S06]  /*0e00*/  @!P0 BRA `(.L_x_10) ;  /* 0x00000000005c8947 */ /* 0x000fec0003800000 */
[----:B------:R-:W0:Y:S01]  /*0e10*/  LDC R19, c[0x0][0x398] ;  /* 0x0000e600ff137b82 */ /* 0x000e220000000800 */
[----:B------:R-:W-:-:S07]  /*0e20*/  IADD3 R7, PT, PT, R3, -0x1, RZ ;  /* 0xffffffff03077810 */ /* 0x000fce0007ffe0ff */
[----:B------:R-:W1:Y:S01]  /*0e30*/  LDC.64 R4, c[0x0][0x388] ;  /* 0x0000e200ff047b82 */ /* 0x000e620000000a00 */
[----:B0-----:R-:W-:-:S04]  /*0e40*/  IMAD R7, R7, R19, R0 ;  /* 0x0000001307077224 */ /* 0x001fc800078e0200 */
[----:B-1----:R-:W-:-:S04]  /*0e50*/  IMAD.WIDE R4, R7, 0x4, R4 ;  /* 0x0000000407047825 */ /* 0x002fc800078e0204 */
        /* <DEDUP_REMOVED lines=14> */
[----:B------:R-:W2:Y:S01]  /*0f40*/  LDG.E R12, desc[UR12][R4.64] ;  /* 0x0000000c040c7981 */ /* 0x000ea2000c1e1900 */
[----:B------:R-:W-:Y:S01]  /*0f50*/  IADD3 R3, PT, PT, R3, 0x4, RZ ;  /* 0x0000000403037810 */ /* 0x000fe20007ffe0ff */
[----:B--2---:R-:W-:-:S05]  /*0f60*/  FADD R19, R17, R12 ;  /* 0x0000000c11137221 */ /* 0x004fca0000000000 */
[----:B------:R0:W-:Y:S02]  /*0f70*/  STG.E desc[UR12][R4.64], R19 ;  /* 0x0000001304007986 */ /* 0x0001e4000c10190c */
.L_x_10:
[----:B------:R-:W-:Y:S05]  /*0f80*/  @!P1 EXIT ;  /* 0x000000000000994d */ /* 0x000fea0003800000 */
[----:B------:R-:W-:Y:S02]  /*0f90*/  ISETP.NE.AND P0, PT, R14, 0x1, PT ;  /* 0x000000010e00780c */ /* 0x000fe40003f05270 */
[----:B------:R-:W-:-:S04]  /*0fa0*/  LOP3.LUT R2, R2, 0x1, RZ, 0xc0, !PT ;  /* 0x0000000102027812 */ /* 0x000fc800078ec0ff */
[----:B------:R-:W-:-:S07]  /*0fb0*/  ISETP.NE.U32.AND P1, PT, R2, 0x1, PT ;  /* 0x000000010200780c */ /* 0x000fce0003f25070 */
[----:B------:R-:W-:Y:S06]  /*0fc0*/  @!P0 BRA `(.L_x_11) ;  /* 0x00000000003c8947 */ /* 0x000fec0003800000 */
[----:B0-----:R-:W0:Y:S01]  /*0fd0*/  LDC R13, c[0x0][0x398] ;  /* 0x0000e600ff0d7b82 */ /* 0x001e220000000800 */
        /* <DEDUP_REMOVED lines=10> */
[----:B------:R-:W2:Y:S01]  /*1080*/  LDG.E R2, desc[UR12][R8.64] ;  /* 0x0000000c08027981 */ /* 0x000ea2000c1e1900 */
[----:B------:R-:W-:Y:S01]  /*1090*/  IADD3 R3, PT, PT, R3, 0x2, RZ ;  /* 0x0000000203037810 */ /* 0x000fe20007ffe0ff */
[----:B--2---:R-:W-:-:S05]  /*10a0*/  FADD R13, R11, R2 ;  /* 0x000000020b0d7221 */ /* 0x004fca0000000000 */
[----:B------:R1:W-:Y:S02]  /*10b0*/  STG.E desc[UR12][R8.64], R13 ;  /* 0x0000000d08007986 */ /* 0x0003e4000c10190c */
.L_x_11:
[----:B------:R-:W-:Y:S05]  /*10c0*/  @P1 EXIT ;  /* 0x000000000000194d */ /* 0x000fea0003800000 */
[----:B01----:R-:W0:Y:S01]  /*10d0*/  LDC R7, c[0x0][0x398] ;  /* 0x0000e600ff077b82 */ /* 0x003e220000000800 */
[----:B------:R-:W-:-:S07]  /*10e0*/  IADD3 R3, PT, PT, R3, -0x1, RZ ;  /* 0xffffffff03037810 */ /* 0x000fce0007ffe0ff */
[----:B------:R-:W1:Y:S01]  /*10f0*/  LDC.64 R4, c[0x0][0x388] ;  /* 0x0000e200ff047b82 */ /* 0x000e620000000a00 */
[----:B0-----:R-:W-:-:S04]  /*1100*/  IMAD R3, R3, R7, R0 ;  /* 0x0000000703037224 */ /* 0x001fc800078e0200 */
[----:B-1----:R-:W-:-:S04]  /*1110*/  IMAD.WIDE R2, R3, 0x4, R4 ;  /* 0x0000000403027825 */ /* 0x002fc800078e0204 */
[----:B------:R-:W-:Y:S02]  /*1120*/  IMAD.WIDE R4, R7, 0x4, R2 ;  /* 0x0000000407047825 */ /* 0x000fe400078e0202 */
[----:B------:R-:W2:Y:S04]  /*1130*/  LDG.E R2, desc[UR12][R2.64] ;  /* 0x0000000c02027981 */ /* 0x000ea8000c1e1900 */
[----:B------:R-:W2:Y:S02]  /*1140*/  LDG.E R7, desc[UR12][R4.64] ;  /* 0x0000000c04077981 */ /* 0x000ea4000c1e1900 */
[----:B--2---:R-:W-:-:S05]  /*1150*/  FADD R7, R2, R7 ;  /* 0x0000000702077221 */ /* 0x004fca0000000000 */
[----:B------:R-:W-:Y:S01]  /*1160*/  STG.E desc[UR12][R4.64], R7 ;  /* 0x0000000704007986 */ /* 0x000fe2000c10190c */
[----:B------:R-:W-:Y:S05]  /*1170*/  EXIT ;  /* 0x000000000000794d */ /* 0x000fea0003800000 */
.L_x_12:
[----:B------:R-:W-:-:S00]  /*1180*/  BRA `(.L_x_12) ;  /* 0xfffffffc00fc7947 */ /* 0x000fc0000383ffff */
[----:B------:R-:W-:-:S00]  /*1190*/  NOP ;  /* 0x0000000000007918 */ /* 0x000fc00000000000 */
        /* <DEDUP_REMOVED lines=14> */
.L_x_13:


//--------------------- .nv.shared.reserved.0     --------------------------
	.section	.nv.shared.reserved.0,"aw",@nobits
	.weak		__nv_reservedSMEM_offset_0_alias
	.size		__nv_reservedSMEM_offset_0_alias, 0, 64
	.other		__nv_reservedSMEM_offset_0_alias,@"STO_CUDA_RESERVED_SHARED STV_DEFAULT"
__nv_reservedSMEM_offset_0_alias:
	.zero		0
	.zero		64


//--------------------- .nv.constant0._Z6VecAddiiPfPKfi --------------------------
	.section	.nv.constant0._Z6VecAddiiPfPKfi,"a",@progbits
	.sectionflags	@""
	.align	4
.nv.constant0._Z6VecAddiiPfPKfi:
	.zero		924


//--------------------- SYMBOLS --------------------------

	.type		.nv.reservedSmem.offset0,@object
	.size		.nv.reservedSmem.offset0,0x4
